//
// Generated by NVIDIA NVVM Compiler
//
// Compiler Build ID: CL-36424714
// Cuda compilation tools, release 13.0, V13.0.88
// Based on NVVM 20.0.0
//

.version 9.0
.target sm_100
.address_size 64

	// .globl	_Z15flashAttention2ILi16ELi8ELi16ELi32EEvPK13__nv_bfloat16S2_Pf
.extern .func  (.param .b32 func_retval0) vprintf
(
	.param .b64 vprintf_param_0,
	.param .b64 vprintf_param_1
)
;
// _ZZ15flashAttention2ILi16ELi8ELi16ELi32EEvPK13__nv_bfloat16S2_PfE6QshMem has been demoted
// _ZZ15flashAttention2ILi16ELi8ELi16ELi32EEvPK13__nv_bfloat16S2_PfE6KshMem has been demoted
.global .align 1 .b8 $str[39] = {73, 110, 32, 102, 117, 110, 99, 116, 105, 111, 110, 32, 82, 101, 103, 32, 98, 121, 32, 116, 104, 114, 101, 97, 100, 32, 37, 100, 32, 105, 115, 32, 123, 37, 100, 125, 32, 10};

.visible .entry _Z15flashAttention2ILi16ELi8ELi16ELi32EEvPK13__nv_bfloat16S2_Pf(
	.param .u64 .ptr .align 1 _Z15flashAttention2ILi16ELi8ELi16ELi32EEvPK13__nv_bfloat16S2_Pf_param_0,
	.param .u64 .ptr .align 1 _Z15flashAttention2ILi16ELi8ELi16ELi32EEvPK13__nv_bfloat16S2_Pf_param_1,
	.param .u64 .ptr .align 1 _Z15flashAttention2ILi16ELi8ELi16ELi32EEvPK13__nv_bfloat16S2_Pf_param_2
)
{
	.local .align 8 .b8 	__local_depot0[8];
	.reg .b64 	%SP;
	.reg .b64 	%SPL;
	.reg .pred 	%p<7>;
	.reg .b16 	%rs<34>;
	.reg .b32 	%r<76>;
	.reg .b32 	%f<9>;
	.reg .b64 	%rd<27>;
	// demoted variable
	.shared .align 16 .b8 _ZZ15flashAttention2ILi16ELi8ELi16ELi32EEvPK13__nv_bfloat16S2_PfE6QshMem[512];
	// demoted variable
	.shared .align 16 .b8 _ZZ15flashAttention2ILi16ELi8ELi16ELi32EEvPK13__nv_bfloat16S2_PfE6KshMem[256];
	mov.u64 	%SPL, __local_depot0;
	cvta.local.u64 	%SP, %SPL;
	ld.param.u64 	%rd2, [_Z15flashAttention2ILi16ELi8ELi16ELi32EEvPK13__nv_bfloat16S2_Pf_param_0];
	ld.param.u64 	%rd3, [_Z15flashAttention2ILi16ELi8ELi16ELi32EEvPK13__nv_bfloat16S2_Pf_param_1];
	ld.param.u64 	%rd4, [_Z15flashAttention2ILi16ELi8ELi16ELi32EEvPK13__nv_bfloat16S2_Pf_param_2];
	add.u64 	%rd5, %SP, 0;
	add.u64 	%rd1, %SPL, 0;
	mov.u32 	%r1, %tid.x;
	setp.gt.u32 	%p1, %r1, 15;
	@%p1 bra 	$L__BB0_2;
	cvta.to.global.u64 	%rd6, %rd2;
	shl.b32 	%r8, %r1, 4;
	shl.b32 	%r9, %r1, 5;
	mov.u32 	%r10, _ZZ15flashAttention2ILi16ELi8ELi16ELi32EEvPK13__nv_bfloat16S2_PfE6QshMem;
	add.s32 	%r11, %r10, %r9;
	mul.wide.u32 	%rd7, %r8, 2;
	add.s64 	%rd8, %rd6, %rd7;
	ld.global.u16 	%rs1, [%rd8];
	ld.global.u16 	%rs2, [%rd8+2];
	ld.global.u16 	%rs3, [%rd8+4];
	ld.global.u16 	%rs4, [%rd8+6];
	ld.global.u16 	%rs5, [%rd8+8];
	ld.global.u16 	%rs6, [%rd8+10];
	ld.global.u16 	%rs7, [%rd8+12];
	ld.global.u16 	%rs8, [%rd8+14];
	mov.b32 	%r12, {%rs7, %rs8};
	mov.b32 	%r13, {%rs5, %rs6};
	mov.b32 	%r14, {%rs3, %rs4};
	mov.b32 	%r15, {%rs1, %rs2};
	st.shared.v4.b32 	[%r11], {%r15, %r14, %r13, %r12};
	ld.global.u16 	%rs9, [%rd8+16];
	ld.global.u16 	%rs10, [%rd8+18];
	ld.global.u16 	%rs11, [%rd8+20];
	ld.global.u16 	%rs12, [%rd8+22];
	ld.global.u16 	%rs13, [%rd8+24];
	ld.global.u16 	%rs14, [%rd8+26];
	ld.global.u16 	%rs15, [%rd8+28];
	ld.global.u16 	%rs16, [%rd8+30];
	mov.b32 	%r16, {%rs15, %rs16};
	mov.b32 	%r17, {%rs13, %rs14};
	mov.b32 	%r18, {%rs11, %rs12};
	mov.b32 	%r19, {%rs9, %rs10};
	st.shared.v4.b32 	[%r11+16], {%r19, %r18, %r17, %r16};
$L__BB0_2:
	bar.sync 	0;
	setp.ne.s32 	%p2, %r1, 0;
	@%p2 bra 	$L__BB0_4;
	mov.b32 	%r20, 1;
	mov.b32 	%r21, 0;
	st.local.v2.u32 	[%rd1], {%r21, %r20};
	mov.u64 	%rd9, $str;
	cvta.global.u64 	%rd10, %rd9;
	{ // callseq 0, 0
	.param .b64 param0;
	st.param.b64 	[param0], %rd10;
	.param .b64 param1;
	st.param.b64 	[param1], %rd5;
	.param .b32 retval0;
	call.uni (retval0), 
	vprintf, 
	(
	param0, 
	param1
	);
	ld.param.b32 	%r22, [retval0];
	} // callseq 0
$L__BB0_4:
	setp.gt.u32 	%p3, %r1, 7;
	@%p3 bra 	$L__BB0_6;
	shl.b32 	%r24, %r1, 4;
	shl.b32 	%r25, %r1, 5;
	mov.u32 	%r26, _ZZ15flashAttention2ILi16ELi8ELi16ELi32EEvPK13__nv_bfloat16S2_PfE6KshMem;
	add.s32 	%r27, %r26, %r25;
	cvta.to.global.u64 	%rd12, %rd3;
	mul.wide.u32 	%rd13, %r24, 2;
	add.s64 	%rd14, %rd12, %rd13;
	ld.global.u16 	%rs17, [%rd14];
	ld.global.u16 	%rs18, [%rd14+2];
	ld.global.u16 	%rs19, [%rd14+4];
	ld.global.u16 	%rs20, [%rd14+6];
	ld.global.u16 	%rs21, [%rd14+8];
	ld.global.u16 	%rs22, [%rd14+10];
	ld.global.u16 	%rs23, [%rd14+12];
	ld.global.u16 	%rs24, [%rd14+14];
	mov.b32 	%r28, {%rs23, %rs24};
	mov.b32 	%r29, {%rs21, %rs22};
	mov.b32 	%r30, {%rs19, %rs20};
	mov.b32 	%r31, {%rs17, %rs18};
	st.shared.v4.b32 	[%r27], {%r31, %r30, %r29, %r28};
	ld.global.u16 	%rs25, [%rd14+16];
	ld.global.u16 	%rs26, [%rd14+18];
	ld.global.u16 	%rs27, [%rd14+20];
	ld.global.u16 	%rs28, [%rd14+22];
	ld.global.u16 	%rs29, [%rd14+24];
	ld.global.u16 	%rs30, [%rd14+26];
	ld.global.u16 	%rs31, [%rd14+28];
	ld.global.u16 	%rs32, [%rd14+30];
	mov.b32 	%r32, {%rs31, %rs32};
	mov.b32 	%r33, {%rs29, %rs30};
	mov.b32 	%r34, {%rs27, %rs28};
	mov.b32 	%r35, {%rs25, %rs26};
	st.shared.v4.b32 	[%r27+16], {%r35, %r34, %r33, %r32};
$L__BB0_6:
	setp.ne.s32 	%p4, %r1, 0;
	bar.sync 	0;
	@%p4 bra 	$L__BB0_8;
	mov.b32 	%r36, 2;
	mov.b32 	%r37, 0;
	st.local.v2.u32 	[%rd1], {%r37, %r36};
	mov.u64 	%rd15, $str;
	cvta.global.u64 	%rd16, %rd15;
	{ // callseq 1, 0
	.param .b64 param0;
	st.param.b64 	[param0], %rd16;
	.param .b64 param1;
	st.param.b64 	[param1], %rd5;
	.param .b32 retval0;
	call.uni (retval0), 
	vprintf, 
	(
	param0, 
	param1
	);
	ld.param.b32 	%r38, [retval0];
	} // callseq 1
$L__BB0_8:
	setp.ne.s32 	%p5, %r1, 0;
	and.b32  	%r45, %r1, 16;
	shl.b32 	%r46, %r1, 5;
	and.b32  	%r47, %r46, 480;
	or.b32  	%r48, %r47, %r45;
	mov.u32 	%r49, _ZZ15flashAttention2ILi16ELi8ELi16ELi32EEvPK13__nv_bfloat16S2_PfE6QshMem;
	add.s32 	%r44, %r49, %r48;
	// begin inline asm
	ldmatrix.sync.aligned.m8n8.x4.shared.b16 {%r40, %r41, %r42, %r43}, [%r44];

	// end inline asm
	bar.sync 	0;
	@%p5 bra 	$L__BB0_10;
	mov.b32 	%r50, 3;
	mov.b32 	%r51, 0;
	st.local.v2.u32 	[%rd1], {%r51, %r50};
	mov.u64 	%rd18, $str;
	cvta.global.u64 	%rd19, %rd18;
	{ // callseq 2, 0
	.param .b64 param0;
	st.param.b64 	[param0], %rd19;
	.param .b64 param1;
	st.param.b64 	[param1], %rd5;
	.param .b32 retval0;
	call.uni (retval0), 
	vprintf, 
	(
	param0, 
	param1
	);
	ld.param.b32 	%r52, [retval0];
	} // callseq 2
$L__BB0_10:
	setp.ne.s32 	%p6, %r1, 0;
	shl.b32 	%r58, %r1, 4;
	and.b32  	%r59, %r58, 112;
	and.b32  	%r60, %r1, 24;
	add.s32 	%r61, %r59, %r60;
	shl.b32 	%r62, %r61, 1;
	mov.u32 	%r63, _ZZ15flashAttention2ILi16ELi8ELi16ELi32EEvPK13__nv_bfloat16S2_PfE6KshMem;
	add.s32 	%r64, %r63, %r62;
	ld.shared.u16 	%rs33, [%r64];
	// begin inline asm
	{  cvt.rzi.u32.bf16 %r54, %rs33;}

	// end inline asm
	// begin inline asm
	ldmatrix.sync.aligned.m8n8.x2.shared.b16 {%r55, %r56}, [%r54];

	// end inline asm
	bar.sync 	0;
	@%p6 bra 	$L__BB0_12;
	mov.b32 	%r65, 4;
	mov.b32 	%r66, 0;
	st.local.v2.u32 	[%rd1], {%r66, %r65};
	mov.u64 	%rd21, $str;
	cvta.global.u64 	%rd22, %rd21;
	{ // callseq 3, 0
	.param .b64 param0;
	st.param.b64 	[param0], %rd22;
	.param .b64 param1;
	st.param.b64 	[param1], %rd5;
	.param .b32 retval0;
	call.uni (retval0), 
	vprintf, 
	(
	param0, 
	param1
	);
	ld.param.b32 	%r67, [retval0];
	} // callseq 3
$L__BB0_12:
	cvta.to.global.u64 	%rd24, %rd4;
	mov.f32 	%f8, 0f00000000;
	// begin inline asm
	mma.sync.aligned.m16n8k16.row.col.f32.bf16.bf16.f32 {%f1, %f2, %f3, %f4}, {%r40, %r41, %r42, %r43}, {%r55, %r56}, {%f8, %f8, %f8, %f8};

	// end inline asm
	shl.b32 	%r75, %r1, 1;
	mul.wide.u32 	%rd25, %r75, 4;
	add.s64 	%rd26, %rd24, %rd25;
	st.global.f32 	[%rd26], %f1;
	st.global.f32 	[%rd26+4], %f2;
	st.global.f32 	[%rd26+256], %f3;
	st.global.f32 	[%rd26+260], %f4;
	ret;

}


// ===== COMPILED SASS (sm_100) =====

	.target	sm_100

	.elftype	@"ET_EXEC"


//--------------------- .note.nv.tkinfo           --------------------------
	.section	.note.nv.tkinfo,"",@"SHT_NOTE"
	.sectionflags	@"SHF_NOTE_NV_TKINFO"
	.tkinfo
        /*0018*/ 	.word	0x00000002
        /*0030*/ 	.string	""
        /*0030*/ 	.string	"ptxas"
        /*0030*/ 	.string	"Cuda compilation tools, release 13.0, V13.0.88"
        /*0030*/ 	.string	"Build cuda_13.0.r13.0/compiler.36424714_0"
        /*0030*/ 	.string	"-arch sm_100 -m 64 "



//--------------------- .note.nv.cuinfo           --------------------------
	.section	.note.nv.cuinfo,"",@"SHT_NOTE"
	.sectionflags	@"SHF_NOTE_NV_CUINFO"
        /*0018*/ 	.short	0x0002
        /*001a*/ 	.short	0x0064
        /*001c*/ 	.short	0x0082
	.zero		2


//--------------------- .nv.info                  --------------------------
	.section	.nv.info,"",@"SHT_CUDA_INFO"
	.align	4


	//----- nvinfo : EIATTR_REGCOUNT
	.align		4
        /*0000*/ 	.byte	0x04, 0x2f
        /*0002*/ 	.short	(.L_2 - .L_1)
	.align		4
.L_1:
        /*0004*/ 	.word	index@(_Z15flashAttention2ILi16ELi8ELi16ELi32EEvPK13__nv_bfloat16S2_Pf)
        /*0008*/ 	.word	0x0000001c


	//----- nvinfo : EIATTR_FRAME_SIZE
	.align		4
.L_2:
        /*000c*/ 	.byte	0x04, 0x11
        /*000e*/ 	.short	(.L_4 - .L_3)
	.align		4
.L_3:
        /*0010*/ 	.word	index@(_Z15flashAttention2ILi16ELi8ELi16ELi32EEvPK13__nv_bfloat16S2_Pf)
        /*0014*/ 	.word	0x00000008


	//----- nvinfo : EIATTR_MIN_STACK_SIZE
	.align		4
.L_4:
        /*0018*/ 	.byte	0x04, 0x12
        /*001a*/ 	.short	(.L_6 - .L_5)
	.align		4
.L_5:
        /*001c*/ 	.word	index@(_Z15flashAttention2ILi16ELi8ELi16ELi32EEvPK13__nv_bfloat16S2_Pf)
        /*0020*/ 	.word	0x00000008
.L_6:


//--------------------- .nv.compat                --------------------------
	.section	.nv.compat,"",@"SHT_CUDA_COMPAT_INFO"
	.align	4
        /*0000*/ 	.byte	0x02, 0x09, 0x00, 0x00, 0x02, 0x02, 0x01, 0x00, 0x02, 0x05, 0x05, 0x00, 0x03, 0x07, 0x01, 0x01
        /*0010*/ 	.byte	0x02, 0x03, 0x00, 0x00, 0x02, 0x06, 0x01, 0x00, 0x04, 0x0b, 0x08, 0x00, 0x09, 0x00, 0x00, 0x00
        /*0020*/ 	.byte	0x00, 0x00, 0x00, 0x00


//--------------------- .nv.info._Z15flashAttention2ILi16ELi8ELi16ELi32EEvPK13__nv_bfloat16S2_Pf --------------------------
	.section	.nv.info._Z15flashAttention2ILi16ELi8ELi16ELi32EEvPK13__nv_bfloat16S2_Pf,"",@"SHT_CUDA_INFO"
	.sectionflags	@""
	.align	4


	//----- nvinfo : EIATTR_CUDA_API_VERSION
	.align		4
        /*0000*/ 	.byte	0x04, 0x37
        /*0002*/ 	.short	(.L_8 - .L_7)
.L_7:
        /*0004*/ 	.word	0x00000082


	//----- nvinfo : EIATTR_KPARAM_INFO
	.align		4
.L_8:
        /*0008*/ 	.byte	0x04, 0x17
        /*000a*/ 	.short	(.L_10 - .L_9)
.L_9:
        /*000c*/ 	.word	0x00000000
        /*0010*/ 	.short	0x0002
        /*0012*/ 	.short	0x0010
        /*0014*/ 	.byte	0x00, 0xf5, 0x21, 0x00


	//----- nvinfo : EIATTR_KPARAM_INFO
	.align		4
.L_10:
        /*0018*/ 	.byte	0x04, 0x17
        /*001a*/ 	.short	(.L_12 - .L_11)
.L_11:
        /*001c*/ 	.word	0x00000000
        /*0020*/ 	.short	0x0001
        /*0022*/ 	.short	0x0008
        /*0024*/ 	.byte	0x00, 0xf5, 0x21, 0x00


	//----- nvinfo : EIATTR_KPARAM_INFO
	.align		4
.L_12:
        /*0028*/ 	.byte	0x04, 0x17
        /*002a*/ 	.short	(.L_14 - .L_13)
.L_13:
        /*002c*/ 	.word	0x00000000
        /*0030*/ 	.short	0x0000
        /*0032*/ 	.short	0x0000
        /*0034*/ 	.byte	0x00, 0xf5, 0x21, 0x00


	//----- nvinfo : EIATTR_SPARSE_MMA_MASK
	.align		4
.L_14:
        /*0038*/ 	.byte	0x03, 0x50
        /*003a*/ 	.short	0x0000


	//----- nvinfo : EIATTR_MAXREG_COUNT
	.align		4
        /*003c*/ 	.byte	0x03, 0x1b
        /*003e*/ 	.short	0x00ff


	//----- nvinfo : EIATTR_NUM_BARRIERS
	.align		4
        /*0040*/ 	.byte	0x02, 0x4c
        /*0042*/ 	.byte	0x01
	.zero		1


	//----- nvinfo : EIATTR_EXTERNS
	.align		4
        /*0044*/ 	.byte	0x04, 0x0f
        /*0046*/ 	.short	(.L_16 - .L_15)


	//   ....[0]....
	.align		4
.L_15:
        /*0048*/ 	.word	index@(vprintf)


	//----- nvinfo : EIATTR_MERCURY_ISA_VERSION
	.align		4
.L_16:
        /*004c*/ 	.byte	0x03, 0x5f
        /*004e*/ 	.short	0x0101


	//----- nvinfo : EIATTR_VRC_CTA_INIT_COUNT
	.align		4
        /*0050*/ 	.byte	0x02, 0x4a
	.zero		1
	.zero		1


	//----- nvinfo : EIATTR_SYSCALL_OFFSETS
	.align		4
        /*0054*/ 	.byte	0x04, 0x46
        /*0056*/ 	.short	(.L_18 - .L_17)


	//   ....[0]....
.L_17:
        /*0058*/ 	.word	0x000003c0


	//   ....[1]....
        /*005c*/ 	.word	0x00000710


	//   ....[2]....
        /*0060*/ 	.word	0x000008a0


	//   ....[3]....
        /*0064*/ 	.word	0x00000a70


	//----- nvinfo : EIATTR_EXIT_INSTR_OFFSETS
	.align		4
.L_18:
        /*0068*/ 	.byte	0x04, 0x1c
        /*006a*/ 	.short	(.L_20 - .L_19)


	//   ....[0]....
.L_19:
        /*006c*/ 	.word	0x00000b10


	//----- nvinfo : EIATTR_CRS_STACK_SIZE
	.align		4
.L_20:
        /*0070*/ 	.byte	0x04, 0x1e
        /*0072*/ 	.short	(.L_22 - .L_21)
.L_21:
        /*0074*/ 	.word	0x00000000


	//----- nvinfo : EIATTR_CBANK_PARAM_SIZE
	.align		4
.L_22:
        /*0078*/ 	.byte	0x03, 0x19
        /*007a*/ 	.short	0x0018


	//----- nvinfo : EIATTR_PARAM_CBANK
	.align		4
        /*007c*/ 	.byte	0x04, 0x0a
        /*007e*/ 	.short	(.L_24 - .L_23)
	.align		4
.L_23:
        /*0080*/ 	.word	index@(.nv.constant0._Z15flashAttention2ILi16ELi8ELi16ELi32EEvPK13__nv_bfloat16S2_Pf)
        /*0084*/ 	.short	0x0380
        /*0086*/ 	.short	0x0018


	//----- nvinfo : EIATTR_SW_WAR
	.align		4
.L_24:
        /*0088*/ 	.byte	0x04, 0x36
        /*008a*/ 	.short	(.L_26 - .L_25)
.L_25:
        /*008c*/ 	.word	0x00000008
.L_26:


//--------------------- .nv.callgraph             --------------------------
	.section	.nv.callgraph,"",@"SHT_CUDA_CALLGRAPH"
	.align	4
	.sectionentsize	8
	.align		4
        /*0000*/ 	.word	0x00000000
	.align		4
        /*0004*/ 	.word	0xffffffff
	.align		4
        /*0008*/ 	.word	index@(_Z15flashAttention2ILi16ELi8ELi16ELi32EEvPK13__nv_bfloat16S2_Pf)
	.align		4
        /*000c*/ 	.word	index@(vprintf)
	.align		4
        /*0010*/ 	.word	0x00000000
	.align		4
        /*0014*/ 	.word	0xfffffffe
	.align		4
        /*0018*/ 	.word	0x00000000
	.align		4
        /*001c*/ 	.word	0xfffffffd
	.align		4
        /*0020*/ 	.word	0x00000000
	.align		4
        /*0024*/ 	.word	0xfffffffc


//--------------------- .nv.constant4             --------------------------
	.section	.nv.constant4,"a",@progbits
	.align	8
	.align		8
.nv.constant4:
        /*0000*/ 	.dword	vprintf
	.align		8
        /*0008*/ 	.dword	$str


//--------------------- .text._Z15flashAttention2ILi16ELi8ELi16ELi32EEvPK13__nv_bfloat16S2_Pf --------------------------
	.section	.text._Z15flashAttention2ILi16ELi8ELi16ELi32EEvPK13__nv_bfloat16S2_Pf,"ax",@progbits
	.align	128
        .global         _Z15flashAttention2ILi16ELi8ELi16ELi32EEvPK13__nv_bfloat16S2_Pf
        .type           _Z15flashAttention2ILi16ELi8ELi16ELi32EEvPK13__nv_bfloat16S2_Pf,@function
        .size           _Z15flashAttention2ILi16ELi8ELi16ELi32EEvPK13__nv_bfloat16S2_Pf,(.L_x_10 - _Z15flashAttention2ILi16ELi8ELi16ELi32EEvPK13__nv_bfloat16S2_Pf)
        .other          _Z15flashAttention2ILi16ELi8ELi16ELi32EEvPK13__nv_bfloat16S2_Pf,@"STO_CUDA_ENTRY STV_DEFAULT"
_Z15flashAttention2ILi16ELi8ELi16ELi32EEvPK13__nv_bfloat16S2_Pf:
.text._Z15flashAttention2ILi16ELi8ELi16ELi32EEvPK13__nv_bfloat16S2_Pf:
[----:B------:R-:W0:Y:S01]  /*0000*/  LDC R1, c[0x0][0x37c] ;  /* 0x0000df00ff017b82 */ /* 0x000e220000000800 */
[----:B------:R-:W1:Y:S01]  /*0010*/  S2R R23, SR_TID.X ;  /* 0x0000000000177919 */ /* 0x000e620000002100 */
[----:B------:R-:W2:Y:S01]  /*0020*/  LDCU UR4, c[0x0][0x2f8] ;  /* 0x00005f00ff0477ac */ /* 0x000ea20008000800 */
[----:B0-----:R-:W-:Y:S01]  /*0030*/  VIADD R1, R1, 0xfffffff8 ;  /* 0xfffffff801017836 */ /* 0x001fe20000000000 */
[----:B------:R-:W-:Y:S01]  /*0040*/  BSSY.RECONVERGENT B0, `(.L_x_0) ;  /* 0x0000028000007945 */ /* 0x000fe20003800200 */
[----:B------:R-:W0:Y:S01]  /*0050*/  LDCU UR5, c[0x0][0x2fc] ;  /* 0x00005f80ff0577ac */ /* 0x000e220008000800 */
[----:B------:R-:W3:Y:S02]  /*0060*/  LDCU.64 UR36, c[0x0][0x358] ;  /* 0x00006b00ff2477ac */ /* 0x000ee40008000a00 */
[----:B--2---:R-:W-:-:S05]  /*0070*/  IADD3 R22, P1, PT, R1, UR4, RZ ;  /* 0x0000000401167c10 */ /* 0x004fca000ff3e0ff */
[----:B0-----:R-:W-:Y:S01]  /*0080*/  IMAD.X R2, RZ, RZ, UR5, P1 ;  /* 0x00000005ff027e24 */ /* 0x001fe200088e06ff */
[----:B-1----:R-:W-:-:S13]  /*0090*/  ISETP.GT.U32.AND P0, PT, R23, 0xf, PT ;  /* 0x0000000f1700780c */ /* 0x002fda0003f04070 */
[----:B---3--:R-:W-:Y:S05]  /*00a0*/  @P0 BRA `(.L_x_1) ;  /* 0x0000000000840947 */ /* 0x008fea0003800000 */
[----:B------:R-:W0:Y:S01]  /*00b0*/  LDC.64 R4, c[0x0][0x380] ;  /* 0x0000e000ff047b82 */ /* 0x000e220000000a00 */
[----:B------:R-:W-:-:S04]  /*00c0*/  IMAD.SHL.U32 R3, R23, 0x10, RZ ;  /* 0x0000001017037824 */ /* 0x000fc800078e00ff */
[----:B0-----:R-:W-:-:S05]  /*00d0*/  IMAD.WIDE.U32 R4, R3, 0x2, R4 ;  /* 0x0000000203047825 */ /* 0x001fca00078e0004 */
[----:B------:R-:W2:Y:S04]  /*00e0*/  LDG.E.U16 R7, desc[UR36][R4.64+0xc] ;  /* 0x00000c2404077981 */ /* 0x000ea8000c1e1500 */
[----:B------:R-:W2:Y:S04]  /*00f0*/  LDG.E.U16 R12, desc[UR36][R4.64+0xe] ;  /* 0x00000e24040c7981 */ /* 0x000ea8000c1e1500 */
[----:B------:R-:W3:Y:S04]  /*0100*/  LDG.E.U16 R6, desc[UR36][R4.64+0x8] ;  /* 0x0000082404067981 */ /* 0x000ee8000c1e1500 */
[----:B------:R-:W3:Y:S04]  /*0110*/  LDG.E.U16 R11, desc[UR36][R4.64+0xa] ;  /* 0x00000a24040b7981 */ /* 0x000ee8000c1e1500 */
[----:B------:R-:W4:Y:S04]  /*0120*/  LDG.E.U16 R9, desc[UR36][R4.64+0x4] ;  /* 0x0000042404097981 */ /* 0x000f28000c1e1500 */
[----:B------:R-:W4:Y:S04]  /*0130*/  LDG.E.U16 R10, desc[UR36][R4.64+0x6] ;  /* 0x00000624040a7981 */ /* 0x000f28000c1e1500 */
[----:B------:R-:W5:Y:S04]  /*0140*/  LDG.E.U16 R3, desc[UR36][R4.64] ;  /* 0x0000002404037981 */ /* 0x000f68000c1e1500 */
        /* <DEDUP_REMOVED lines=8> */
[----:B------:R4:W5:Y:S01]  /*01d0*/  LDG.E.U16 R20, desc[UR36][R4.64+0x1e] ;  /* 0x00001e2404147981 */ /* 0x000962000c1e1500 */
[----:B------:R-:W0:Y:S01]  /*01e0*/  S2UR UR5, SR_CgaCtaId ;  /* 0x00000000000579c3 */ /* 0x000e220000008800 */
[----:B------:R-:W-:-:S02]  /*01f0*/  UMOV UR4, 0x400 ;  /* 0x0000040000047882 */ /* 0x000fc40000000000 */
[----:B0-----:R-:W-:-:S06]  /*0200*/  ULEA UR4, UR5, UR4, 0x18 ;  /* 0x0000000405047291 */ /* 0x001fcc000f8ec0ff */
[----:B------:R-:W-:Y:S02]  /*0210*/  LEA R0, R23, UR4, 0x5 ;  /* 0x0000000417007c11 */ /* 0x000fe4000f8e28ff */
[----:B--2---:R-:W-:Y:S02]  /*0220*/  PRMT R7, R7, 0x5410, R12 ;  /* 0x0000541007077816 */ /* 0x004fe4000000000c */
[----:B---3--:R-:W-:Y:S02]  /*0230*/  PRMT R6, R6, 0x5410, R11 ;  /* 0x0000541006067816 */ /* 0x008fe4000000000b */
[----:B----4-:R-:W-:Y:S02]  /*0240*/  PRMT R5, R9, 0x5410, R10 ;  /* 0x0000541009057816 */ /* 0x010fe4000000000a */
[----:B-----5:R-:W-:-:S05]  /*0250*/  PRMT R4, R3, 0x5410, R8 ;  /* 0x0000541003047816 */ /* 0x020fca0000000008 */
[----:B------:R0:W-:Y:S02]  /*0260*/  STS.128 [R0], R4 ;  /* 0x0000000400007388 */ /* 0x0001e40000000c00 */
[----:B0-----:R-:W-:Y:S02]  /*0270*/  PRMT R4, R13, 0x5410, R14 ;  /* 0x000054100d047816 */ /* 0x001fe4000000000e */
[----:B------:R-:W-:Y:S02]  /*0280*/  PRMT R5, R15, 0x5410, R16 ;  /* 0x000054100f057816 */ /* 0x000fe40000000010 */
[----:B------:R-:W-:Y:S02]  /*0290*/  PRMT R6, R17, 0x5410, R18 ;  /* 0x0000541011067816 */ /* 0x000fe40000000012 */
[----:B------:R-:W-:-:S05]  /*02a0*/  PRMT R7, R19, 0x5410, R20 ;  /* 0x0000541013077816 */ /* 0x000fca0000000014 */
[----:B------:R0:W-:Y:S02]  /*02b0*/  STS.128 [R0+0x10], R4 ;  /* 0x0000100400007388 */ /* 0x0001e40000000c00 */
.L_x_1:
[----:B------:R-:W-:Y:S05]  /*02c0*/  BSYNC.RECONVERGENT B0 ;  /* 0x0000000000007941 */ /* 0x000fea0003800200 */
.L_x_0:
[----:B------:R-:W-:Y:S01]  /*02d0*/  BAR.SYNC.DEFER_BLOCKING 0x0 ;  /* 0x0000000000007b1d */ /* 0x000fe20000010000 */
[----:B------:R-:W-:-:S05]  /*02e0*/  ISETP.NE.AND P0, PT, R23, RZ, PT ;  /* 0x000000ff1700720c */ /* 0x000fca0003f05270 */
[----:B------:R-:W-:Y:S08]  /*02f0*/  BSSY.RECONVERGENT B6, `(.L_x_2) ;  /* 0x000000e000067945 */ /* 0x000ff00003800200 */
[----:B------:R-:W-:Y:S05]  /*0300*/  @P0 BRA `(.L_x_3) ;  /* 0x0000000000300947 */ /* 0x000fea0003800000 */
[----:B------:R-:W-:Y:S01]  /*0310*/  IMAD.MOV.U32 R11, RZ, RZ, 0x1 ;  /* 0x00000001ff0b7424 */ /* 0x000fe200078e00ff */
[----:B0-----:R-:W-:Y:S01]  /*0320*/  MOV R0, 0x0 ;  /* 0x0000000000007802 */ /* 0x001fe20000000f00 */
[----:B------:R-:W-:Y:S01]  /*0330*/  IMAD.MOV.U32 R10, RZ, RZ, RZ ;  /* 0x000000ffff0a7224 */ /* 0x000fe200078e00ff */
[----:B------:R-:W0:Y:S01]  /*0340*/  LDCU.64 UR4, c[0x4][0x8] ;  /* 0x01000100ff0477ac */ /* 0x000e220008000a00 */
[----:B------:R-:W-:Y:S01]  /*0350*/  IMAD.MOV.U32 R6, RZ, RZ, R22 ;  /* 0x000000ffff067224 */ /* 0x000fe200078e0016 */
[----:B------:R1:W2:Y:S01]  /*0360*/  LDC.64 R8, c[0x4][R0] ;  /* 0x0100000000087b82 */ /* 0x0002a20000000a00 */
[----:B------:R-:W-:Y:S01]  /*0370*/  IMAD.MOV.U32 R7, RZ, RZ, R2 ;  /* 0x000000ffff077224 */ /* 0x000fe200078e0002 */
[----:B------:R1:W-:Y:S01]  /*0380*/  STL.64 [R1], R10 ;  /* 0x0000000a01007387 */ /* 0x0003e20000100a00 */
[----:B0-----:R-:W-:Y:S02]  /*0390*/  IMAD.U32 R4, RZ, RZ, UR4 ;  /* 0x00000004ff047e24 */ /* 0x001fe4000f8e00ff */
[----:B-1----:R-:W-:-:S07]  /*03a0*/  IMAD.U32 R5, RZ, RZ, UR5 ;  /* 0x00000005ff057e24 */ /* 0x002fce000f8e00ff */
[----:B------:R-:W-:-:S07]  /*03b0*/  LEPC R20, `(.L_x_3) ;  /* 0x000000001014794e */ /* 0x000fce0000000000 */
[----:B--2---:R-:W-:Y:S05]  /*03c0*/  CALL.ABS.NOINC R8 ;  /* 0x0000000008007343 */ /* 0x004fea0003c00000 */
.L_x_3:
[----:B------:R-:W-:Y:S05]  /*03d0*/  BSYNC.RECONVERGENT B6 ;  /* 0x0000000000067941 */ /* 0x000fea0003800200 */
.L_x_2:
[----:B------:R-:W-:-:S13]  /*03e0*/  ISETP.GT.U32.AND P0, PT, R23, 0x7, PT ;  /* 0x000000071700780c */ /* 0x000fda0003f04070 */
[----:B------:R-:W-:Y:S05]  /*03f0*/  @P0 BRA `(.L_x_4) ;  /* 0x0000000000880947 */ /* 0x000fea0003800000 */
[----:B0-----:R-:W0:Y:S01]  /*0400*/  LDC.64 R4, c[0x0][0x388] ;  /* 0x0000e200ff047b82 */ /* 0x001e220000000a00 */
        /* <DEDUP_REMOVED lines=20> */
[----:B------:R-:W-:-:S04]  /*0550*/  UIADD3 UR4, UPT, UPT, UR4, 0x200, URZ ;  /* 0x0000020004047890 */ /* 0x000fc8000fffe0ff */
        /* <DEDUP_REMOVED lines=12> */
.L_x_4:
[----:B------:R-:W-:Y:S01]  /*0620*/  ISETP.NE.AND P0, PT, R23, RZ, PT ;  /* 0x000000ff1700720c */ /* 0x000fe20003f05270 */
[----:B------:R-:W-:Y:S05]  /*0630*/  WARPSYNC.ALL ;  /* 0x0000000000007948 */ /* 0x000fea0003800000 */
[----:B------:R-:W-:Y:S07]  /*0640*/  BAR.SYNC.DEFER_BLOCKING 0x0 ;  /* 0x0000000000007b1d */ /* 0x000fee0000010000 */
[----:B------:R-:W-:Y:S05]  /*0650*/  @P0 BRA `(.L_x_5) ;  /* 0x0000000000300947 */ /* 0x000fea0003800000 */
[----:B------:R-:W-:Y:S01]  /*0660*/  IMAD.MOV.U32 R11, RZ, RZ, 0x2 ;  /* 0x00000002ff0b7424 */ /* 0x000fe200078e00ff */
[----:B01----:R-:W-:Y:S01]  /*0670*/  MOV R0, 0x0 ;  /* 0x0000000000007802 */ /* 0x003fe20000000f00 */
        /* <DEDUP_REMOVED lines=10> */
.L_x_5:
[----:B01----:R-:W0:Y:S01]  /*0720*/  S2R R4, SR_CgaCtaId ;  /* 0x0000000000047919 */ /* 0x003e220000008800 */
[C---:B------:R-:W-:Y:S01]  /*0730*/  IMAD.SHL.U32 R0, R23.reuse, 0x20, RZ ;  /* 0x0000002017007824 */ /* 0x040fe200078e00ff */
[----:B------:R-:W-:Y:S01]  /*0740*/  MOV R3, 0x400 ;  /* 0x0000040000037802 */ /* 0x000fe20000000f00 */
[----:B------:R-:W-:Y:S05]  /*0750*/  WARPSYNC.ALL ;  /* 0x0000000000007948 */ /* 0x000fea0003800000 */
[----:B------:R-:W-:Y:S01]  /*0760*/  LOP3.LUT R0, R0, 0x1e0, RZ, 0xc0, !PT ;  /* 0x000001e000007812 */ /* 0x000fe200078ec0ff */
[----:B------:R-:W-:Y:S01]  /*0770*/  BSSY.RECONVERGENT B6, `(.L_x_6) ;  /* 0x0000014000067945 */ /* 0x000fe20003800200 */
[----:B------:R-:W-:-:S02]  /*0780*/  ISETP.NE.AND P0, PT, R23, RZ, PT ;  /* 0x000000ff1700720c */ /* 0x000fc40003f05270 */
[----:B------:R-:W-:Y:S02]  /*0790*/  LOP3.LUT R0, R0, 0x10, R23, 0xf8, !PT ;  /* 0x0000001000007812 */ /* 0x000fe400078ef817 */
[----:B0-----:R-:W-:-:S05]  /*07a0*/  LEA R3, R4, R3, 0x18 ;  /* 0x0000000304037211 */ /* 0x001fca00078ec0ff */
[----:B------:R-:W-:-:S05]  /*07b0*/  IMAD.IADD R0, R3, 0x1, R0 ;  /* 0x0000000103007824 */ /* 0x000fca00078e0200 */
[----:B------:R0:W1:Y:S01]  /*07c0*/  LDSM.16.M88.4 R16, [R0] ;  /* 0x000000000010783b */ /* 0x0000620000000200 */
[----:B------:R-:W-:Y:S06]  /*07d0*/  BAR.SYNC.DEFER_BLOCKING 0x0 ;  /* 0x0000000000007b1d */ /* 0x000fec0000010000 */
[----:B------:R-:W-:Y:S05]  /*07e0*/  @P0 BRA `(.L_x_7) ;  /* 0x0000000000300947 */ /* 0x000fea0003800000 */
[----:B------:R-:W-:Y:S01]  /*07f0*/  IMAD.MOV.U32 R11, RZ, RZ, 0x3 ;  /* 0x00000003ff0b7424 */ /* 0x000fe200078e00ff */
[----:B0-----:R-:W-:Y:S01]  /*0800*/  MOV R0, 0x0 ;  /* 0x0000000000007802 */ /* 0x001fe20000000f00 */
[----:B------:R-:W-:Y:S01]  /*0810*/  IMAD.MOV.U32 R10, RZ, RZ, RZ ;  /* 0x000000ffff0a7224 */ /* 0x000fe200078e00ff */
[----:B------:R-:W0:Y:S01]  /*0820*/  LDCU.64 UR4, c[0x4][0x8] ;  /* 0x01000100ff0477ac */ /* 0x000e220008000a00 */
[----:B------:R-:W-:Y:S01]  /*0830*/  IMAD.MOV.U32 R6, RZ, RZ, R22 ;  /* 0x000000ffff067224 */ /* 0x000fe200078e0016 */
[----:B------:R2:W3:Y:S01]  /*0840*/  LDC.64 R8, c[0x4][R0] ;  /* 0x0100000000087b82 */ /* 0x0004e20000000a00 */
[----:B------:R-:W-:Y:S01]  /*0850*/  IMAD.MOV.U32 R7, RZ, RZ, R2 ;  /* 0x000000ffff077224 */ /* 0x000fe200078e0002 */
[----:B------:R2:W-:Y:S01]  /*0860*/  STL.64 [R1], R10 ;  /* 0x0000000a01007387 */ /* 0x0005e20000100a00 */
[----:B0-----:R-:W-:Y:S02]  /*0870*/  IMAD.U32 R4, RZ, RZ, UR4 ;  /* 0x00000004ff047e24 */ /* 0x001fe4000f8e00ff */
[----:B--2---:R-:W-:-:S07]  /*0880*/  IMAD.U32 R5, RZ, RZ, UR5 ;  /* 0x00000005ff057e24 */ /* 0x004fce000f8e00ff */
[----:B------:R-:W-:-:S07]  /*0890*/  LEPC R20, `(.L_x_7) ;  /* 0x000000001014794e */ /* 0x000fce0000000000 */
[----:B-1-3--:R-:W-:Y:S05]  /*08a0*/  CALL.ABS.NOINC R8 ;  /* 0x0000000008007343 */ /* 0x00afea0003c00000 */
.L_x_7:
[----:B------:R-:W-:Y:S05]  /*08b0*/  BSYNC.RECONVERGENT B6 ;  /* 0x0000000000067941 */ /* 0x000fea0003800200 */
.L_x_6:
[----:B------:R-:W2:Y:S01]  /*08c0*/  S2UR UR5, SR_CgaCtaId ;  /* 0x00000000000579c3 */ /* 0x000ea20000008800 */
[C---:B0-----:R-:W-:Y:S01]  /*08d0*/  IMAD.SHL.U32 R0, R23.reuse, 0x10, RZ ;  /* 0x0000001017007824 */ /* 0x041fe200078e00ff */
[----:B------:R-:W-:Y:S01]  /*08e0*/  UMOV UR4, 0x400 ;  /* 0x0000040000047882 */ /* 0x000fe20000000000 */
[C---:B------:R-:W-:Y:S01]  /*08f0*/  LOP3.LUT R3, R23.reuse, 0x18, RZ, 0xc0, !PT ;  /* 0x0000001817037812 */ /* 0x040fe200078ec0ff */
[----:B------:R-:W-:Y:S01]  /*0900*/  UIADD3 UR4, UPT, UPT, UR4, 0x200, URZ ;  /* 0x0000020004047890 */ /* 0x000fe2000fffe0ff */
[----:B------:R-:W-:Y:S02]  /*0910*/  ISETP.NE.AND P0, PT, R23, RZ, PT ;  /* 0x000000ff1700720c */ /* 0x000fe40003f05270 */
[----:B------:R-:W-:-:S05]  /*0920*/  LOP3.LUT R0, R0, 0x70, RZ, 0xc0, !PT ;  /* 0x0000007000007812 */ /* 0x000fca00078ec0ff */
[----:B------:R-:W-:Y:S01]  /*0930*/  IMAD.IADD R0, R0, 0x1, R3 ;  /* 0x0000000100007824 */ /* 0x000fe200078e0203 */
[----:B--2---:R-:W-:-:S06]  /*0940*/  ULEA UR4, UR5, UR4, 0x18 ;  /* 0x0000000405047291 */ /* 0x004fcc000f8ec0ff */
[----:B------:R-:W-:Y:S01]  /*0950*/  LEA R0, R0, UR4, 0x1 ;  /* 0x0000000400007c11 */ /* 0x000fe2000f8e08ff */
[----:B------:R-:W-:Y:S05]  /*0960*/  WARPSYNC.ALL ;  /* 0x0000000000007948 */ /* 0x000fea0003800000 */
[----:B------:R-:W0:Y:S02]  /*0970*/  LDS.U16 R0, [R0] ;  /* 0x0000000000007984 */ /* 0x000e240000000400 */
[----:B0-----:R-:W0:Y:S02]  /*0980*/  F2I.U32.BF16.TRUNC.NTZ R24, R0 ;  /* 0x0000000000187305 */ /* 0x001e24000040f000 */
[----:B0-----:R-:W0:Y:S01]  /*0990*/  LDSM.16.M88.2 R24, [R24] ;  /* 0x000000001818783b */ /* 0x001e220000000100 */
[----:B------:R-:W-:Y:S06]  /*09a0*/  BAR.SYNC.DEFER_BLOCKING 0x0 ;  /* 0x0000000000007b1d */ /* 0x000fec0000010000 */
[----:B------:R-:W-:Y:S05]  /*09b0*/  @P0 BRA `(.L_x_8) ;  /* 0x0000000000300947 */ /* 0x000fea0003800000 */
[----:B------:R-:W-:Y:S01]  /*09c0*/  IMAD.MOV.U32 R11, RZ, RZ, 0x4 ;  /* 0x00000004ff0b7424 */ /* 0x000fe200078e00ff */
[----:B------:R-:W-:Y:S01]  /*09d0*/  MOV R0, 0x0 ;  /* 0x0000000000007802 */ /* 0x000fe20000000f00 */
[----:B------:R-:W-:Y:S01]  /*09e0*/  IMAD.MOV.U32 R10, RZ, RZ, RZ ;  /* 0x000000ffff0a7224 */ /* 0x000fe200078e00ff */
[----:B------:R-:W2:Y:S01]  /*09f0*/  LDCU.64 UR4, c[0x4][0x8] ;  /* 0x01000100ff0477ac */ /* 0x000ea20008000a00 */
[----:B------:R-:W-:Y:S01]  /*0a00*/  IMAD.MOV.U32 R6, RZ, RZ, R22 ;  /* 0x000000ffff067224 */ /* 0x000fe200078e0016 */
[----:B------:R3:W4:Y:S01]  /*0a10*/  LDC.64 R8, c[0x4][R0] ;  /* 0x0100000000087b82 */ /* 0x0007220000000a00 */
[----:B------:R-:W-:Y:S01]  /*0a20*/  IMAD.MOV.U32 R7, RZ, RZ, R2 ;  /* 0x000000ffff077224 */ /* 0x000fe200078e0002 */
[----:B------:R3:W-:Y:S01]  /*0a30*/  STL.64 [R1], R10 ;  /* 0x0000000a01007387 */ /* 0x0007e20000100a00 */
[----:B--2---:R-:W-:Y:S02]  /*0a40*/  IMAD.U32 R4, RZ, RZ, UR4 ;  /* 0x00000004ff047e24 */ /* 0x004fe4000f8e00ff */
[----:B---3--:R-:W-:-:S07]  /*0a50*/  IMAD.U32 R5, RZ, RZ, UR5 ;  /* 0x00000005ff057e24 */ /* 0x008fce000f8e00ff */
[----:B------:R-:W-:-:S07]  /*0a60*/  LEPC R20, `(.L_x_8) ;  /* 0x000000001014794e */ /* 0x000fce0000000000 */
[----:B01--4-:R-:W-:Y:S05]  /*0a70*/  CALL.ABS.NOINC R8 ;  /* 0x0000000008007343 */ /* 0x013fea0003c00000 */
.L_x_8:
[----:B------:R-:W2:Y:S01]  /*0a80*/  LDC.64 R2, c[0x0][0x390] ;  /* 0x0000e400ff027b82 */ /* 0x000ea20000000a00 */
[----:B------:R-:W-:Y:S05]  /*0a90*/  WARPSYNC.ALL ;  /* 0x0000000000007948 */ /* 0x000fea0003800000 */
[----:B01----:R-:W-:Y:S01]  /*0aa0*/  HMMA.16816.F32.BF16 R16, R16, R24, RZ ;  /* 0x000000181010723c */ /* 0x003fe200000418ff */
[----:B------:R-:W-:-:S04]  /*0ab0*/  IMAD.SHL.U32 R23, R23, 0x2, RZ ;  /* 0x0000000217177824 */ /* 0x000fc800078e00ff */
[----:B--2---:R-:W-:-:S14]  /*0ac0*/  IMAD.WIDE.U32 R2, R23, 0x4, R2 ;  /* 0x0000000417027825 */ /* 0x004fdc00078e0002 */
[----:B------:R-:W-:Y:S04]  /*0ad0*/  STG.E desc[UR36][R2.64], R16 ;  /* 0x0000001002007986 */ /* 0x000fe8000c101924 */
[----:B------:R-:W-:Y:S04]  /*0ae0*/  STG.E desc[UR36][R2.64+0x4], R17 ;  /* 0x0000041102007986 */ /* 0x000fe8000c101924 */
[----:B------:R-:W-:Y:S04]  /*0af0*/  STG.E desc[UR36][R2.64+0x100], R18 ;  /* 0x0001001202007986 */ /* 0x000fe8000c101924 */
[----:B------:R-:W-:Y:S01]  /*0b00*/  STG.E desc[UR36][R2.64+0x104], R19 ;  /* 0x0001041302007986 */ /* 0x000fe2000c101924 */
[----:B------:R-:W-:Y:S05]  /*0b10*/  EXIT ;  /* 0x000000000000794d */ /* 0x000fea0003800000 */
.L_x_9:
[----:B------:R-:W-:-:S00]  /*0b20*/  BRA `(.L_x_9) ;  /* 0xfffffffc00fc7947 */ /* 0x000fc0000383ffff */
[----:B------:R-:W-:-:S00]  /*0b30*/  NOP ;  /* 0x0000000000007918 */ /* 0x000fc00000000000 */
        /* <DEDUP_REMOVED lines=12> */
.L_x_10:


//--------------------- .nv.global.init           --------------------------
	.section	.nv.global.init,"aw",@progbits
.nv.global.init:
	.type		$str,@object
	.size		$str,(.L_0 - $str)
$str:
        /*0000*/ 	.byte	0x49, 0x6e, 0x20, 0x66, 0x75, 0x6e, 0x63, 0x74, 0x69, 0x6f, 0x6e, 0x20, 0x52, 0x65, 0x67, 0x20
        /*0010*/ 	.byte	0x62, 0x79, 0x20, 0x74, 0x68, 0x72, 0x65, 0x61, 0x64, 0x20, 0x25, 0x64, 0x20, 0x69, 0x73, 0x20
        /*0020*/ 	.byte	0x7b, 0x25, 0x64, 0x7d, 0x20, 0x0a, 0x00
.L_0:


//--------------------- .nv.shared._Z15flashAttention2ILi16ELi8ELi16ELi32EEvPK13__nv_bfloat16S2_Pf --------------------------
	.section	.nv.shared._Z15flashAttention2ILi16ELi8ELi16ELi32EEvPK13__nv_bfloat16S2_Pf,"aw",@nobits
	.sectionflags	@""
	.align	16
.nv.shared._Z15flashAttention2ILi16ELi8ELi16ELi32EEvPK13__nv_bfloat16S2_Pf:
	.zero		1792


//--------------------- .nv.shared.reserved.0     --------------------------
	.section	.nv.shared.reserved.0,"aw",@nobits
	.weak		__nv_reservedSMEM_offset_0_alias
	.size		__nv_reservedSMEM_offset_0_alias, 0, 64
	.other		__nv_reservedSMEM_offset_0_alias,@"STO_CUDA_RESERVED_SHARED STV_DEFAULT"
__nv_reservedSMEM_offset_0_alias:
	.zero		0
	.zero		64


//--------------------- .nv.constant0._Z15flashAttention2ILi16ELi8ELi16ELi32EEvPK13__nv_bfloat16S2_Pf --------------------------
	.section	.nv.constant0._Z15flashAttention2ILi16ELi8ELi16ELi32EEvPK13__nv_bfloat16S2_Pf,"a",@progbits
	.sectionflags	@""
	.align	4
.nv.constant0._Z15flashAttention2ILi16ELi8ELi16ELi32EEvPK13__nv_bfloat16S2_Pf:
	.zero		920


//--------------------- SYMBOLS --------------------------

	.type		.nv.reservedSmem.offset0,@object
	.size		.nv.reservedSmem.offset0,0x4
	.type		.nv.reservedSmem.cap,@object
	.size		.nv.reservedSmem.cap,0x4
	.type		vprintf,@function
